	.headerflags	@"EF_CUDA_TEXMODE_UNIFIED EF_CUDA_64BIT_ADDRESS EF_CUDA_ACCELERATORS EF_CUDA_SM90 EF_CUDA_VIRTUAL_SM(EF_CUDA_SM90)"
	.elftype	@"ET_EXEC"


//--------------------- .nv.info                  --------------------------
	.section	.nv.info,"",@"SHT_CUDA_INFO"
	.align	4


	//----- nvinfo : EIATTR_REGCOUNT
	.align		4
        /*0000*/ 	.byte	0x04, 0x2f
        /*0002*/ 	.short	(.L_3 - .L_2)
	.align		4
.L_2:
        /*0004*/ 	.word	index@(triton_poi_fused__native_batch_norm_legit_no_training_relu_14)
        /*0008*/ 	.word	0x00000030


	//----- nvinfo : EIATTR_MIN_STACK_SIZE
	.align		4
.L_3:
        /*000c*/ 	.byte	0x04, 0x12
        /*000e*/ 	.short	(.L_5 - .L_4)
	.align		4
.L_4:
        /*0010*/ 	.word	index@(triton_poi_fused__native_batch_norm_legit_no_training_relu_14)
        /*0014*/ 	.word	0x00000000


	//----- nvinfo : EIATTR_FRAME_SIZE
	.align		4
.L_5:
        /*0018*/ 	.byte	0x04, 0x11
        /*001a*/ 	.short	(.L_7 - .L_6)
	.align		4
.L_6:
        /*001c*/ 	.word	index@(triton_poi_fused__native_batch_norm_legit_no_training_relu_14)
        /*0020*/ 	.word	0x00000000


	//----- nvinfo : EIATTR_MIN_STACK_SIZE
	.align		4
.L_7:
        /*0024*/ 	.byte	0x04, 0x12
        /*0026*/ 	.short	(.L_9 - .L_8)
	.align		4
.L_8:
        /*0028*/ 	.word	index@(triton_poi_fused__native_batch_norm_legit_no_training_relu_14)
        /*002c*/ 	.word	0x00000000
.L_9:


//--------------------- .nv.info.triton_poi_fused__native_batch_norm_legit_no_training_relu_14 --------------------------
	.section	.nv.info.triton_poi_fused__native_batch_norm_legit_no_training_relu_14,"",@"SHT_CUDA_INFO"
	.sectionflags	@""
	.align	4


	//----- nvinfo : EIATTR_CUDA_API_VERSION
	.align		4
        /*0000*/ 	.byte	0x04, 0x37
        /*0002*/ 	.short	(.L_11 - .L_10)
.L_10:
        /*0004*/ 	.word	0x0000007c


	//----- nvinfo : EIATTR_KPARAM_INFO
	.align		4
.L_11:
        /*0008*/ 	.byte	0x04, 0x17
        /*000a*/ 	.short	(.L_13 - .L_12)
.L_12:
        /*000c*/ 	.word	0x00000000
        /*0010*/ 	.short	0x0006
        /*0012*/ 	.short	0x0030
        /*0014*/ 	.byte	0x00, 0xf0, 0x11, 0x00


	//----- nvinfo : EIATTR_KPARAM_INFO
	.align		4
.L_13:
        /*0018*/ 	.byte	0x04, 0x17
        /*001a*/ 	.short	(.L_15 - .L_14)
.L_14:
        /*001c*/ 	.word	0x00000000
        /*0020*/ 	.short	0x0005
        /*0022*/ 	.short	0x0028
        /*0024*/ 	.byte	0x00, 0xf4, 0x21, 0x00


	//----- nvinfo : EIATTR_KPARAM_INFO
	.align		4
.L_15:
        /*0028*/ 	.byte	0x04, 0x17
        /*002a*/ 	.short	(.L_17 - .L_16)
.L_16:
        /*002c*/ 	.word	0x00000000
        /*0030*/ 	.short	0x0004
        /*0032*/ 	.short	0x0020
        /*0034*/ 	.byte	0x00, 0xf4, 0x21, 0x00


	//----- nvinfo : EIATTR_KPARAM_INFO
	.align		4
.L_17:
        /*0038*/ 	.byte	0x04, 0x17
        /*003a*/ 	.short	(.L_19 - .L_18)
.L_18:
        /*003c*/ 	.word	0x00000000
        /*0040*/ 	.short	0x0003
        /*0042*/ 	.short	0x0018
        /*0044*/ 	.byte	0x00, 0xf4, 0x21, 0x00


	//----- nvinfo : EIATTR_KPARAM_INFO
	.align		4
.L_19:
        /*0048*/ 	.byte	0x04, 0x17
        /*004a*/ 	.short	(.L_21 - .L_20)
.L_20:
        /*004c*/ 	.word	0x00000000
        /*0050*/ 	.short	0x0002
        /*0052*/ 	.short	0x0010
        /*0054*/ 	.byte	0x00, 0xf4, 0x21, 0x00


	//----- nvinfo : EIATTR_KPARAM_INFO
	.align		4
.L_21:
        /*0058*/ 	.byte	0x04, 0x17
        /*005a*/ 	.short	(.L_23 - .L_22)
.L_22:
        /*005c*/ 	.word	0x00000000
        /*0060*/ 	.short	0x0001
        /*0062*/ 	.short	0x0008
        /*0064*/ 	.byte	0x00, 0xf4, 0x21, 0x00


	//----- nvinfo : EIATTR_KPARAM_INFO
	.align		4
.L_23:
        /*0068*/ 	.byte	0x04, 0x17
        /*006a*/ 	.short	(.L_25 - .L_24)
.L_24:
        /*006c*/ 	.word	0x00000000
        /*0070*/ 	.short	0x0000
        /*0072*/ 	.short	0x0000
        /*0074*/ 	.byte	0x00, 0xf4, 0x21, 0x00


	//----- nvinfo : EIATTR_SPARSE_MMA_MASK
	.align		4
.L_25:
        /*0078*/ 	.byte	0x03, 0x50
        /*007a*/ 	.short	0x0000


	//----- nvinfo : EIATTR_MAXREG_COUNT
	.align		4
        /*007c*/ 	.byte	0x03, 0x1b
        /*007e*/ 	.short	0x00ff


	//----- nvinfo : EIATTR_EXIT_INSTR_OFFSETS
	.align		4
        /*0080*/ 	.byte	0x04, 0x1c
        /*0082*/ 	.short	(.L_27 - .L_26)


	//   ....[0]....
.L_26:
        /*0084*/ 	.word	0x000012c0


	//   ....[1]....
        /*0088*/ 	.word	0x000012e0


	//----- nvinfo : EIATTR_REQNTID
	.align		4
.L_27:
        /*008c*/ 	.byte	0x04, 0x10
        /*008e*/ 	.short	(.L_29 - .L_28)
.L_28:
        /*0090*/ 	.word	0x00000080
        /*0094*/ 	.word	0x00000001
        /*0098*/ 	.word	0x00000001


	//----- nvinfo : EIATTR_CBANK_PARAM_SIZE
	.align		4
.L_29:
        /*009c*/ 	.byte	0x03, 0x19
        /*009e*/ 	.short	0x0034


	//----- nvinfo : EIATTR_PARAM_CBANK
	.align		4
        /*00a0*/ 	.byte	0x04, 0x0a
        /*00a2*/ 	.short	(.L_31 - .L_30)
	.align		4
.L_30:
        /*00a4*/ 	.word	index@(.nv.constant0.triton_poi_fused__native_batch_norm_legit_no_training_relu_14)
        /*00a8*/ 	.short	0x0210
        /*00aa*/ 	.short	0x0034


	//----- nvinfo : EIATTR_SW_WAR
	.align		4
.L_31:
        /*00ac*/ 	.byte	0x04, 0x36
        /*00ae*/ 	.short	(.L_33 - .L_32)
.L_32:
        /*00b0*/ 	.word	0x00000008
.L_33:


//--------------------- .nv.callgraph             --------------------------
	.section	.nv.callgraph,"",@"SHT_CUDA_CALLGRAPH"
	.align	4
	.sectionentsize	8
	.align		4
        /*0000*/ 	.word	0x00000000
	.align		4
        /*0004*/ 	.word	0xffffffff
	.align		4
        /*0008*/ 	.word	0x00000000
	.align		4
        /*000c*/ 	.word	0xfffffffe
	.align		4
        /*0010*/ 	.word	0x00000000
	.align		4
        /*0014*/ 	.word	0xfffffffd
	.align		4
        /*0018*/ 	.word	0x00000000
	.align		4
        /*001c*/ 	.word	0xfffffffc


//--------------------- .nv.constant4             --------------------------
	.section	.nv.constant4,"a",@progbits
	.align	8
	.align		8
.nv.constant4:
        /*0000*/ 	.dword	_$_str
	.align		8
        /*0008*/ 	.dword	_$_str_$_2


//--------------------- .text.triton_poi_fused__native_batch_norm_legit_no_training_relu_14 --------------------------
	.section	.text.triton_poi_fused__native_batch_norm_legit_no_training_relu_14,"ax",@progbits
	.align	128
        .global         triton_poi_fused__native_batch_norm_legit_no_training_relu_14
        .type           triton_poi_fused__native_batch_norm_legit_no_training_relu_14,@function
        .size           triton_poi_fused__native_batch_norm_legit_no_training_relu_14,(.L_x_1 - triton_poi_fused__native_batch_norm_legit_no_training_relu_14)
        .other          triton_poi_fused__native_batch_norm_legit_no_training_relu_14,@"STO_CUDA_ENTRY STV_DEFAULT"
triton_poi_fused__native_batch_norm_legit_no_training_relu_14:
.text.triton_poi_fused__native_batch_norm_legit_no_training_relu_14:
[----:B------:R-:W0:Y:S01]  /*0000*/  LDC R1, c[0x0][0x28] ;  /* 0x00000a00ff017b82 */ /* 0x000e220000000800 */
[----:B------:R-:W1:Y:S07]  /*0010*/  S2R R0, SR_TID.X ;  /* 0x0000000000007919 */ /* 0x000e6e0000002100 */
[----:B------:R-:W2:Y:S01]  /*0020*/  LDC.64 R10, c[0x0][0x220] ;  /* 0x00008800ff0a7b82 */ /* 0x000ea20000000a00 */
[----:B------:R-:W-:Y:S02]  /*0030*/  MOV R12, RZ ;  /* 0x000000ff000c7202 */ /* 0x000fe40000000f00 */
[----:B------:R-:W-:Y:S01]  /*0040*/  CS2R R40, SRZ ;  /* 0x0000000000287805 */ /* 0x000fe2000001ff00 */
[----:B------:R-:W3:Y:S01]  /*0050*/  S2R R3, SR_CTAID.X ;  /* 0x0000000000037919 */ /* 0x000ee20000002500 */
[----:B------:R-:W-:Y:S01]  /*0060*/  ULDC.64 UR4, c[0x0][0x208] ;  /* 0x0000820000047ab9 */ /* 0x000fe20000000a00 */
[----:B------:R-:W-:-:S02]  /*0070*/  CS2R R38, SRZ ;  /* 0x0000000000267805 */ /* 0x000fc4000001ff00 */
[----:B------:R-:W-:Y:S01]  /*0080*/  CS2R R42, SRZ ;  /* 0x00000000002a7805 */ /* 0x000fe2000001ff00 */
[----:B------:R-:W4:Y:S01]  /*0090*/  LDC.64 R18, c[0x0][0x218] ;  /* 0x00008600ff127b82 */ /* 0x000f220000000a00 */
[----:B-1----:R-:W-:-:S04]  /*00a0*/  SHF.L.U32 R0, R0, 0x2, RZ ;  /* 0x0000000200007819 */ /* 0x002fc800000006ff */
[----:B------:R-:W-:-:S04]  /*00b0*/  LOP3.LUT R0, R0, 0x1fc, RZ, 0xc0, !PT ;  /* 0x000001fc00007812 */ /* 0x000fc800078ec0ff */
[----:B---3--:R-:W-:-:S04]  /*00c0*/  LEA R0, R3, R0, 0xa ;  /* 0x0000000003007211 */ /* 0x008fc800078e50ff */
[----:B------:R-:W-:Y:S01]  /*00d0*/  IADD3 R2, R0, 0x1, RZ ;  /* 0x0000000100027810 */ /* 0x000fe20007ffe0ff */
[C---:B------:R-:W-:Y:S01]  /*00e0*/  IMAD.HI R4, R0.reuse, 0x60f25deb, RZ ;  /* 0x60f25deb00047827 */ /* 0x040fe200078e02ff */
[----:B------:R-:W-:Y:S02]  /*00f0*/  IADD3 R3, R0, 0x2, RZ ;  /* 0x0000000200037810 */ /* 0x000fe40007ffe0ff */
[----:B------:R-:W-:Y:S01]  /*0100*/  ISETP.GE.AND P1, PT, R0, 0x24f80, PT ;  /* 0x00024f800000780c */ /* 0x000fe20003f26270 */
[----:B------:R-:W-:Y:S01]  /*0110*/  IMAD.HI R30, R2, 0x60f25deb, RZ ;  /* 0x60f25deb021e7827 */ /* 0x000fe200078e02ff */
[----:B------:R-:W-:Y:S02]  /*0120*/  SHF.R.U32.HI R5, RZ, 0x1f, R4 ;  /* 0x0000001fff057819 */ /* 0x000fe40000011604 */
[----:B------:R-:W-:Y:S01]  /*0130*/  IADD3 R2, R0, 0x3, RZ ;  /* 0x0000000300027810 */ /* 0x000fe20007ffe0ff */
[----:B------:R-:W-:Y:S01]  /*0140*/  IMAD.HI R3, R3, 0x60f25deb, RZ ;  /* 0x60f25deb03037827 */ /* 0x000fe200078e02ff */
[----:B------:R-:W-:Y:S01]  /*0150*/  LEA.HI.SX32 R5, R4, R5, 0x1a ;  /* 0x0000000504057211 */ /* 0x000fe200078fd2ff */
[----:B------:R-:W-:Y:S01]  /*0160*/  HFMA2.MMA R4, -RZ, RZ, 0, 0 ;  /* 0x00000000ff047435 */ /* 0x000fe200000001ff */
[----:B------:R-:W-:Y:S01]  /*0170*/  SHF.R.U32.HI R31, RZ, 0x1f, R30 ;  /* 0x0000001fff1f7819 */ /* 0x000fe2000001161e */
[----:B------:R-:W-:Y:S01]  /*0180*/  IMAD.HI R2, R2, 0x60f25deb, RZ ;  /* 0x60f25deb02027827 */ /* 0x000fe200078e02ff */
[----:B------:R-:W-:-:S02]  /*0190*/  SHF.R.U32.HI R6, RZ, 0x1f, R3 ;  /* 0x0000001fff067819 */ /* 0x000fc40000011603 */
[----:B------:R-:W-:Y:S02]  /*01a0*/  LEA.HI.SX32 R31, R30, R31, 0x1a ;  /* 0x0000001f1e1f7211 */ /* 0x000fe400078fd2ff */
[----:B------:R-:W-:Y:S02]  /*01b0*/  SHF.R.U32.HI R13, RZ, 0x1f, R2 ;  /* 0x0000001fff0d7819 */ /* 0x000fe40000011602 */
[----:B------:R-:W-:Y:S01]  /*01c0*/  MOV R30, RZ ;  /* 0x000000ff001e7202 */ /* 0x000fe20000000f00 */
[----:B------:R-:W-:Y:S01]  /*01d0*/  IMAD.HI R4, R5, -0x6db6db6d, R4 ;  /* 0x9249249305047827 */ /* 0x000fe200078e0204 */
[----:B------:R-:W-:Y:S02]  /*01e0*/  LEA.HI.SX32 R3, R3, R6, 0x1a ;  /* 0x0000000603037211 */ /* 0x000fe400078fd2ff */
[----:B------:R-:W-:Y:S01]  /*01f0*/  LEA.HI.SX32 R13, R2, R13, 0x1a ;  /* 0x0000000d020d7211 */ /* 0x000fe200078fd2ff */
[----:B------:R-:W-:Y:S01]  /*0200*/  IMAD.HI R6, R31, -0x6db6db6d, R30 ;  /* 0x924924931f067827 */ /* 0x000fe200078e021e */
[----:B------:R-:W-:Y:S01]  /*0210*/  SHF.R.U32.HI R7, RZ, 0x1f, R4 ;  /* 0x0000001fff077819 */ /* 0x000fe20000011604 */
[----:B------:R-:W-:Y:S01]  /*0220*/  HFMA2.MMA R2, -RZ, RZ, 0, 0 ;  /* 0x00000000ff027435 */ /* 0x000fe200000001ff */
[----:B------:R-:W-:Y:S01]  /*0230*/  IADD3 R20, R0, 0x200, RZ ;  /* 0x0000020000147810 */ /* 0x000fe20007ffe0ff */
[----:B------:R-:W-:Y:S01]  /*0240*/  IMAD.HI R12, R13, -0x6db6db6d, R12 ;  /* 0x924924930d0c7827 */ /* 0x000fe200078e020c */
[----:B------:R-:W-:-:S02]  /*0250*/  LEA.HI.SX32 R7, R4, R7, 0x19 ;  /* 0x0000000704077211 */ /* 0x000fc400078fcaff */
[----:B------:R-:W-:Y:S01]  /*0260*/  SHF.R.U32.HI R15, RZ, 0x1f, R6 ;  /* 0x0000001fff0f7819 */ /* 0x000fe20000011606 */
[----:B------:R-:W-:Y:S01]  /*0270*/  IMAD.HI R8, R20, 0x60f25deb, RZ ;  /* 0x60f25deb14087827 */ /* 0x000fe200078e02ff */
[----:B------:R-:W-:Y:S02]  /*0280*/  SHF.R.U32.HI R17, RZ, 0x1f, R12 ;  /* 0x0000001fff117819 */ /* 0x000fe4000001160c */
[----:B------:R-:W-:Y:S01]  /*0290*/  LEA.HI.SX32 R15, R6, R15, 0x19 ;  /* 0x0000000f060f7211 */ /* 0x000fe200078fcaff */
[----:B------:R-:W-:Y:S01]  /*02a0*/  IMAD R25, R7, -0xe0, R5 ;  /* 0xffffff2007197824 */ /* 0x000fe200078e0205 */
[----:B------:R-:W-:Y:S01]  /*02b0*/  LEA.HI.SX32 R12, R12, R17, 0x19 ;  /* 0x000000110c0c7211 */ /* 0x000fe200078fcaff */
[----:B------:R-:W-:Y:S01]  /*02c0*/  IMAD.HI R2, R3, -0x6db6db6d, R2 ;  /* 0x9249249303027827 */ /* 0x000fe200078e0202 */
[----:B------:R-:W-:-:S03]  /*02d0*/  SHF.R.U32.HI R9, RZ, 0x1f, R8 ;  /* 0x0000001fff097819 */ /* 0x000fc60000011608 */
[----:B--2---:R-:W-:Y:S01]  /*02e0*/  IMAD.WIDE R4, R25, 0x4, R10 ;  /* 0x0000000419047825 */ /* 0x004fe200078e020a */
[----:B------:R-:W-:Y:S02]  /*02f0*/  SHF.R.U32.HI R7, RZ, 0x1f, R2 ;  /* 0x0000001fff077819 */ /* 0x000fe40000011602 */
[----:B------:R-:W-:Y:S01]  /*0300*/  IADD3 R6, R0, 0x202, RZ ;  /* 0x0000020200067810 */ /* 0x000fe20007ffe0ff */
[----:B------:R-:W-:Y:S01]  /*0310*/  IMAD R30, R15, -0xe0, R31 ;  /* 0xffffff200f1e7824 */ /* 0x000fe200078e021f */
[----:B------:R-:W2:Y:S01]  /*0320*/  @!P1 LDG.E.EL R41, desc[UR4][R4.64] ;  /* 0x0000000404299981 */ /* 0x000ea2000c2e1900 */
[----:B------:R-:W-:Y:S02]  /*0330*/  LEA.HI.SX32 R27, R2, R7, 0x19 ;  /* 0x00000007021b7211 */ /* 0x000fe400078fcaff */
[----:B------:R-:W-:Y:S01]  /*0340*/  IMAD.WIDE R16, R30, 0x4, R10 ;  /* 0x000000041e107825 */ /* 0x000fe200078e020a */
[----:B------:R-:W-:Y:S02]  /*0350*/  IADD3 R7, R0, 0x203, RZ ;  /* 0x0000020300077810 */ /* 0x000fe40007ffe0ff */
[----:B------:R-:W-:Y:S01]  /*0360*/  LEA.HI.SX32 R9, R8, R9, 0x1a ;  /* 0x0000000908097211 */ /* 0x000fe200078fd2ff */
[----:B------:R-:W-:Y:S01]  /*0370*/  IMAD R12, R12, -0xe0, R13 ;  /* 0xffffff200c0c7824 */ /* 0x000fe200078e020d */
[----:B------:R1:W3:Y:S01]  /*0380*/  @!P1 LDG.E.EL R39, desc[UR4][R16.64] ;  /* 0x0000000410279981 */ /* 0x0002e2000c2e1900 */
[----:B------:R-:W-:Y:S01]  /*0390*/  IMAD R27, R27, -0xe0, R3 ;  /* 0xffffff201b1b7824 */ /* 0x000fe200078e0203 */
[----:B------:R-:W-:Y:S01]  /*03a0*/  IADD3 R2, R0, 0x201, RZ ;  /* 0x0000020100027810 */ /* 0x000fe20007ffe0ff */
[----:B------:R-:W-:-:S04]  /*03b0*/  IMAD.HI R3, R7, 0x60f25deb, RZ ;  /* 0x60f25deb07037827 */ /* 0x000fc800078e02ff */
[----:B------:R-:W-:-:S04]  /*03c0*/  IMAD.WIDE R14, R27, 0x4, R10 ;  /* 0x000000041b0e7825 */ /* 0x000fc800078e020a */
[----:B-1----:R-:W-:Y:S01]  /*03d0*/  IMAD.WIDE R16, R12, 0x4, R10 ;  /* 0x000000040c107825 */ /* 0x002fe200078e020a */
[----:B------:R1:W5:Y:S01]  /*03e0*/  @!P1 LDG.E.EL R42, desc[UR4][R14.64] ;  /* 0x000000040e2a9981 */ /* 0x000362000c2e1900 */
[----:B------:R-:W-:-:S03]  /*03f0*/  SHF.R.U32.HI R4, RZ, 0x1f, R3 ;  /* 0x0000001fff047819 */ /* 0x000fc60000011603 */
[----:B------:R1:W5:Y:S01]  /*0400*/  @!P1 LDG.E.EL R40, desc[UR4][R16.64] ;  /* 0x0000000410289981 */ /* 0x000362000c2e1900 */
[----:B------:R-:W-:Y:S01]  /*0410*/  IMAD.HI R2, R2, 0x60f25deb, RZ ;  /* 0x60f25deb02027827 */ /* 0x000fe200078e02ff */
[----:B------:R-:W-:-:S03]  /*0420*/  HFMA2.MMA R8, -RZ, RZ, 0, 0 ;  /* 0x00000000ff087435 */ /* 0x000fc600000001ff */
[----:B------:R-:W-:Y:S01]  /*0430*/  IMAD.HI R6, R6, 0x60f25deb, RZ ;  /* 0x60f25deb06067827 */ /* 0x000fe200078e02ff */
[----:B------:R-:W-:Y:S02]  /*0440*/  SHF.R.U32.HI R7, RZ, 0x1f, R2 ;  /* 0x0000001fff077819 */ /* 0x000fe40000011602 */
[----:B------:R-:W-:Y:S01]  /*0450*/  LEA.HI.SX32 R3, R3, R4, 0x1a ;  /* 0x0000000403037211 */ /* 0x000fe200078fd2ff */
[----:B------:R-:W-:Y:S01]  /*0460*/  HFMA2.MMA R4, -RZ, RZ, 0, 0 ;  /* 0x00000000ff047435 */ /* 0x000fe200000001ff */
[----:B------:R-:W-:Y:S02]  /*0470*/  SHF.R.U32.HI R5, RZ, 0x1f, R6 ;  /* 0x0000001fff057819 */ /* 0x000fe40000011606 */
[----:B------:R-:W-:Y:S01]  /*0480*/  LEA.HI.SX32 R7, R2, R7, 0x1a ;  /* 0x0000000702077211 */ /* 0x000fe200078fd2ff */
[----:B------:R-:W-:Y:S01]  /*0490*/  IMAD.HI R8, R9, -0x6db6db6d, R8 ;  /* 0x9249249309087827 */ /* 0x000fe200078e0208 */
[----:B------:R-:W-:Y:S02]  /*04a0*/  MOV R2, RZ ;  /* 0x000000ff00027202 */ /* 0x000fe40000000f00 */
[----:B------:R-:W-:-:S02]  /*04b0*/  LEA.HI.SX32 R5, R6, R5, 0x1a ;  /* 0x0000000506057211 */ /* 0x000fc400078fd2ff */
[----:B------:R-:W-:Y:S01]  /*04c0*/  MOV R6, RZ ;  /* 0x000000ff00067202 */ /* 0x000fe20000000f00 */
[----:B------:R-:W-:Y:S01]  /*04d0*/  IMAD.HI R2, R3, -0x6db6db6d, R2 ;  /* 0x9249249303027827 */ /* 0x000fe200078e0202 */
[----:B------:R-:W-:-:S03]  /*04e0*/  SHF.R.U32.HI R13, RZ, 0x1f, R8 ;  /* 0x0000001fff0d7819 */ /* 0x000fc60000011608 */
[----:B------:R-:W-:Y:S01]  /*04f0*/  IMAD.HI R4, R5, -0x6db6db6d, R4 ;  /* 0x9249249305047827 */ /* 0x000fe200078e0204 */
[----:B------:R-:W-:Y:S02]  /*0500*/  LEA.HI.SX32 R13, R8, R13, 0x19 ;  /* 0x0000000d080d7211 */ /* 0x000fe400078fcaff */
[----:B------:R-:W-:Y:S01]  /*0510*/  SHF.R.U32.HI R23, RZ, 0x1f, R2 ;  /* 0x0000001fff177819 */ /* 0x000fe20000011602 */
[----:B------:R-:W-:Y:S01]  /*0520*/  IMAD.HI R6, R7, -0x6db6db6d, R6 ;  /* 0x9249249307067827 */ /* 0x000fe200078e0206 */
[----:B------:R-:W-:Y:S02]  /*0530*/  SHF.R.U32.HI R21, RZ, 0x1f, R4 ;  /* 0x0000001fff157819 */ /* 0x000fe40000011604 */
[----:B------:R-:W-:Y:S01]  /*0540*/  ISETP.GE.AND P0, PT, R20, 0x24f80, PT ;  /* 0x00024f801400780c */ /* 0x000fe20003f06270 */
[----:B------:R-:W-:Y:S01]  /*0550*/  IMAD R31, R13, -0xe0, R9 ;  /* 0xffffff200d1f7824 */ /* 0x000fe200078e0209 */
[----:B-1----:R-:W-:Y:S02]  /*0560*/  SHF.R.U32.HI R15, RZ, 0x1f, R6 ;  /* 0x0000001fff0f7819 */ /* 0x002fe40000011606 */
[----:B------:R-:W-:-:S02]  /*0570*/  LEA.HI.SX32 R23, R2, R23, 0x19 ;  /* 0x0000001702177211 */ /* 0x000fc400078fcaff */
[----:B------:R-:W-:Y:S02]  /*0580*/  LEA.HI.SX32 R21, R4, R21, 0x19 ;  /* 0x0000001504157211 */ /* 0x000fe400078fcaff */
[----:B------:R-:W-:Y:S02]  /*0590*/  CS2R R36, SRZ ;  /* 0x0000000000247805 */ /* 0x000fe4000001ff00 */
[----:B------:R-:W-:Y:S01]  /*05a0*/  LEA.HI.SX32 R15, R6, R15, 0x19 ;  /* 0x0000000f060f7211 */ /* 0x000fe200078fcaff */
[----:B------:R-:W-:-:S04]  /*05b0*/  IMAD.WIDE R28, R31, 0x4, R10 ;  /* 0x000000041f1c7825 */ /* 0x000fc800078e020a */
[----:B------:R-:W-:Y:S01]  /*05c0*/  IMAD R35, R23, -0xe0, R3 ;  /* 0xffffff2017237824 */ /* 0x000fe200078e0203 */
[----:B------:R-:W-:Y:S01]  /*05d0*/  CS2R R2, SRZ ;  /* 0x0000000000027805 */ /* 0x000fe2000001ff00 */
[----:B------:R-:W-:Y:S01]  /*05e0*/  IMAD R13, R21, -0xe0, R5 ;  /* 0xffffff20150d7824 */ /* 0x000fe200078e0205 */
[----:B------:R-:W5:Y:S01]  /*05f0*/  @!P0 LDG.E.EL R37, desc[UR4][R28.64] ;  /* 0x000000041c258981 */ /* 0x000f62000c2e1900 */
[----:B----4-:R-:W-:-:S04]  /*0600*/  IMAD.WIDE R20, R27, 0x4, R18 ;  /* 0x000000041b147825 */ /* 0x010fc800078e0212 */
[----:B------:R-:W-:Y:S01]  /*0610*/  IMAD R45, R15, -0xe0, R7 ;  /* 0xffffff200f2d7824 */ /* 0x000fe200078e0207 */
[----:B------:R1:W4:Y:S01]  /*0620*/  @!P1 LDG.E.EL R3, desc[UR4][R20.64] ;  /* 0x0000000414039981 */ /* 0x000322000c2e1900 */
[----:B------:R-:W-:Y:S01]  /*0630*/  CS2R R4, SRZ ;  /* 0x0000000000047805 */ /* 0x000fe2000001ff00 */
[----:B------:R-:W-:Y:S01]  /*0640*/  IMAD.WIDE R16, R12, 0x4, R18 ;  /* 0x000000040c107825 */ /* 0x000fe200078e0212 */
[----:B------:R-:W1:Y:S04]  /*0650*/  LDC.64 R14, c[0x0][0x228] ;  /* 0x00008a00ff0e7b82 */ /* 0x000e680000000a00 */
[----:B------:R1:W4:Y:S02]  /*0660*/  @!P1 LDG.E.EL R4, desc[UR4][R16.64] ;  /* 0x0000000410049981 */ /* 0x000324000c2e1900 */
[----:B-1----:R-:W-:-:S05]  /*0670*/  IMAD.WIDE R20, R45, 0x4, R10 ;  /* 0x000000042d147825 */ /* 0x002fca00078e020a */
[----:B------:R-:W4:Y:S01]  /*0680*/  @!P0 LDG.E.EL R38, desc[UR4][R20.64] ;  /* 0x0000000414268981 */ /* 0x000f22000c2e1900 */
[----:B0-----:R-:W-:-:S04]  /*0690*/  IMAD.WIDE R16, R13, 0x4, R10 ;  /* 0x000000040d107825 */ /* 0x001fc800078e020a */
[----:B------:R-:W-:Y:S01]  /*06a0*/  IMAD.WIDE R10, R35, 0x4, R10 ;  /* 0x00000004230a7825 */ /* 0x000fe200078e020a */
[----:B------:R0:W4:Y:S04]  /*06b0*/  @!P0 LDG.E.EL R43, desc[UR4][R16.64] ;  /* 0x00000004102b8981 */ /* 0x000128000c2e1900 */
[----:B------:R-:W4:Y:S01]  /*06c0*/  @!P0 LDG.E.EL R36, desc[UR4][R10.64] ;  /* 0x000000040a248981 */ /* 0x000f22000c2e1900 */
[----:B------:R-:W-:Y:S01]  /*06d0*/  CS2R R32, SRZ ;  /* 0x0000000000207805 */ /* 0x000fe2000001ff00 */
[----:B------:R-:W-:Y:S01]  /*06e0*/  IMAD.WIDE R8, R25, 0x4, R18 ;  /* 0x0000000419087825 */ /* 0x000fe200078e0212 */
[----:B------:R-:W-:-:S03]  /*06f0*/  CS2R R6, SRZ ;  /* 0x0000000000067805 */ /* 0x000fc6000001ff00 */
[--C-:B------:R-:W-:Y:S01]  /*0700*/  IMAD.WIDE R22, R30, 0x4, R18.reuse ;  /* 0x000000041e167825 */ /* 0x100fe200078e0212 */
[----:B------:R1:W4:Y:S01]  /*0710*/  @!P1 LDG.E.EL R33, desc[UR4][R8.64] ;  /* 0x0000000408219981 */ /* 0x000322000c2e1900 */
[----:B0-----:R-:W0:Y:S02]  /*0720*/  LDC.64 R16, c[0x0][0x230] ;  /* 0x00008c00ff107b82 */ /* 0x001e240000000a00 */
[--C-:B------:R-:W-:Y:S01]  /*0730*/  IMAD.WIDE R28, R45, 0x4, R18.reuse ;  /* 0x000000042d1c7825 */ /* 0x100fe200078e0212 */
[----:B------:R1:W4:Y:S04]  /*0740*/  @!P1 LDG.E.EL R2, desc[UR4][R22.64] ;  /* 0x0000000416029981 */ /* 0x000328000c2e1900 */
[----:B------:R1:W4:Y:S02]  /*0750*/  @!P0 LDG.E.EL R6, desc[UR4][R28.64] ;  /* 0x000000041c068981 */ /* 0x000324000c2e1900 */
[----:B-1----:R-:W-:-:S04]  /*0760*/  IMAD.WIDE R8, R31, 0x4, R18 ;  /* 0x000000041f087825 */ /* 0x002fc800078e0212 */
[--C-:B------:R-:W-:Y:S01]  /*0770*/  IMAD.WIDE R22, R13, 0x4, R18.reuse ;  /* 0x000000040d167825 */ /* 0x100fe200078e0212 */
[----:B------:R1:W4:Y:S03]  /*0780*/  @!P0 LDG.E.EL R5, desc[UR4][R8.64] ;  /* 0x0000000408058981 */ /* 0x000326000c2e1900 */
[----:B------:R-:W-:Y:S01]  /*0790*/  IMAD.WIDE R18, R35, 0x4, R18 ;  /* 0x0000000423127825 */ /* 0x000fe200078e0212 */
[----:B------:R1:W4:Y:S03]  /*07a0*/  @!P0 LDG.E.EL R7, desc[UR4][R22.64] ;  /* 0x0000000416078981 */ /* 0x000326000c2e1900 */
[----:B------:R-:W-:Y:S01]  /*07b0*/  IMAD.WIDE R28, R25, 0x4, R14 ;  /* 0x00000004191c7825 */ /* 0x000fe200078e020e */
[----:B-1----:R-:W-:Y:S02]  /*07c0*/  CS2R R8, SRZ ;  /* 0x0000000000087805 */ /* 0x002fe4000001ff00 */
[----:B------:R-:W-:-:S02]  /*07d0*/  CS2R R10, SRZ ;  /* 0x00000000000a7805 */ /* 0x000fc4000001ff00 */
[----:B------:R-:W-:Y:S01]  /*07e0*/  CS2R R20, SRZ ;  /* 0x0000000000147805 */ /* 0x000fe2000001ff00 */
[----:B------:R-:W-:Y:S01]  /*07f0*/  IMAD.WIDE R22, R30, 0x4, R14 ;  /* 0x000000041e167825 */ /* 0x000fe200078e020e */
[----:B------:R1:W4:Y:S04]  /*0800*/  @!P0 LDG.E.EL R8, desc[UR4][R18.64] ;  /* 0x0000000412088981 */ /* 0x000328000c2e1900 */
[----:B------:R0:W4:Y:S01]  /*0810*/  @!P1 LDG.E.EL R9, desc[UR4][R28.64] ;  /* 0x000000041c099981 */ /* 0x000122000c2e1900 */
[----:B------:R-:W-:-:S03]  /*0820*/  HFMA2.MMA R24, -RZ, RZ, 0, 0 ;  /* 0x00000000ff187435 */ /* 0x000fc600000001ff */
[----:B------:R0:W4:Y:S01]  /*0830*/  @!P1 LDG.E.EL R10, desc[UR4][R22.64] ;  /* 0x00000004160a9981 */ /* 0x000122000c2e1900 */
[----:B-1----:R-:W-:-:S04]  /*0840*/  IMAD.WIDE R18, R27, 0x4, R14 ;  /* 0x000000041b127825 */ /* 0x002fc800078e020e */
[----:B0-----:R-:W-:Y:S01]  /*0850*/  IMAD.WIDE R28, R12, 0x4, R14 ;  /* 0x000000040c1c7825 */ /* 0x001fe200078e020e */
[----:B------:R0:W4:Y:S01]  /*0860*/  @!P1 LDG.E.EL R11, desc[UR4][R18.64] ;  /* 0x00000004120b9981 */ /* 0x000122000c2e1900 */
[----:B------:R-:W-:-:S03]  /*0870*/  CS2R R22, SRZ ;  /* 0x0000000000167805 */ /* 0x000fc6000001ff00 */
[----:B------:R1:W4:Y:S01]  /*0880*/  @!P1 LDG.E.EL R20, desc[UR4][R28.64] ;  /* 0x000000041c149981 */ /* 0x000322000c2e1900 */
[----:B0-----:R-:W-:-:S04]  /*0890*/  IMAD.WIDE R18, R31, 0x4, R14 ;  /* 0x000000041f127825 */ /* 0x001fc800078e020e */
[--C-:B-1----:R-:W-:Y:S01]  /*08a0*/  IMAD.WIDE R28, R45, 0x4, R14.reuse ;  /* 0x000000042d1c7825 */ /* 0x102fe200078e020e */
[----:B------:R0:W4:Y:S04]  /*08b0*/  @!P0 LDG.E.EL R21, desc[UR4][R18.64] ;  /* 0x0000000412158981 */ /* 0x000128000c2e1900 */
[----:B------:R1:W4:Y:S01]  /*08c0*/  @!P0 LDG.E.EL R22, desc[UR4][R28.64] ;  /* 0x000000041c168981 */ /* 0x000322000c2e1900 */
[----:B0-----:R-:W-:-:S04]  /*08d0*/  IMAD.WIDE R18, R13, 0x4, R14 ;  /* 0x000000040d127825 */ /* 0x001fc800078e020e */
[----:B------:R-:W-:Y:S01]  /*08e0*/  IMAD.WIDE R14, R35, 0x4, R14 ;  /* 0x00000004230e7825 */ /* 0x000fe200078e020e */
[----:B------:R0:W4:Y:S03]  /*08f0*/  @!P0 LDG.E.EL R23, desc[UR4][R18.64] ;  /* 0x0000000412178981 */ /* 0x000126000c2e1900 */
[--C-:B-1----:R-:W-:Y:S01]  /*0900*/  IMAD.WIDE R28, R25, 0x4, R16.reuse ;  /* 0x00000004191c7825 */ /* 0x102fe200078e0210 */
[----:B------:R-:W-:Y:S01]  /*0910*/  HFMA2.MMA R25, -RZ, RZ, 0, 0 ;  /* 0x00000000ff197435 */ /* 0x000fe200000001ff */
[----:B------:R1:W4:Y:S02]  /*0920*/  @!P0 LDG.E.EL R24, desc[UR4][R14.64] ;  /* 0x000000040e188981 */ /* 0x000324000c2e1900 */
[----:B0-----:R-:W-:-:S04]  /*0930*/  IMAD.WIDE R18, R30, 0x4, R16 ;  /* 0x000000041e127825 */ /* 0x001fc800078e0210 */
[--C-:B-1----:R-:W-:Y:S01]  /*0940*/  IMAD.WIDE R14, R27, 0x4, R16.reuse ;  /* 0x000000041b0e7825 */ /* 0x102fe200078e0210 */
[----:B------:R-:W-:Y:S02]  /*0950*/  HFMA2.MMA R27, -RZ, RZ, 0, 0 ;  /* 0x00000000ff1b7435 */ /* 0x000fe400000001ff */
[----:B------:R0:W4:Y:S01]  /*0960*/  @!P1 LDG.E.EL R25, desc[UR4][R18.64] ;  /* 0x0000000412199981 */ /* 0x000122000c2e1900 */
[----:B------:R-:W-:Y:S01]  /*0970*/  HFMA2.MMA R34, -RZ, RZ, 0, 0 ;  /* 0x00000000ff227435 */ /* 0x000fe200000001ff */
[----:B------:R-:W-:Y:S01]  /*0980*/  MOV R30, RZ ;  /* 0x000000ff001e7202 */ /* 0x000fe20000000f00 */
[----:B------:R-:W-:-:S05]  /*0990*/  IMAD.WIDE R44, R45, 0x4, R16 ;  /* 0x000000042d2c7825 */ /* 0x000fca00078e0210 */
[----:B------:R1:W4:Y:S01]  /*09a0*/  @!P1 LDG.E.EL R30, desc[UR4][R14.64] ;  /* 0x000000040e1e9981 */ /* 0x000322000c2e1900 */
[----:B0-----:R-:W-:-:S05]  /*09b0*/  IMAD.WIDE R18, R12, 0x4, R16 ;  /* 0x000000040c127825 */ /* 0x001fca00078e0210 */
[----:B------:R0:W4:Y:S01]  /*09c0*/  @!P1 LDG.E.EL R27, desc[UR4][R18.64] ;  /* 0x00000004121b9981 */ /* 0x000122000c2e1900 */
[----:B-1----:R-:W-:-:S04]  /*09d0*/  IMAD.WIDE R14, R31, 0x4, R16 ;  /* 0x000000041f0e7825 */ /* 0x002fc800078e0210 */
[--C-:B0-----:R-:W-:Y:S01]  /*09e0*/  IMAD.WIDE R18, R13, 0x4, R16.reuse ;  /* 0x000000040d127825 */ /* 0x101fe200078e0210 */
[----:B------:R-:W-:Y:S01]  /*09f0*/  MOV R31, RZ ;  /* 0x000000ff001f7202 */ /* 0x000fe20000000f00 */
[----:B------:R-:W4:Y:S02]  /*0a00*/  @!P0 LDG.E.EL R32, desc[UR4][R14.64] ;  /* 0x000000040e208981 */ /* 0x000f24000c2e1900 */
[----:B------:R-:W-:Y:S02]  /*0a10*/  IMAD.WIDE R16, R35, 0x4, R16 ;  /* 0x0000000423107825 */ /* 0x000fe400078e0210 */
[----:B------:R-:W4:Y:S01]  /*0a20*/  @!P0 LDG.E.EL R34, desc[UR4][R18.64] ;  /* 0x0000000412228981 */ /* 0x000f22000c2e1900 */
[----:B------:R-:W-:-:S03]  /*0a30*/  MOV R35, RZ ;  /* 0x000000ff00237202 */ /* 0x000fc60000000f00 */
[----:B------:R-:W4:Y:S04]  /*0a40*/  @!P0 LDG.E.EL R31, desc[UR4][R44.64] ;  /* 0x000000042c1f8981 */ /* 0x000f28000c2e1900 */
[----:B------:R0:W4:Y:S02]  /*0a50*/  @!P0 LDG.E.EL R35, desc[UR4][R16.64] ;  /* 0x0000000410238981 */ /* 0x000124000c2e1900 */
[----:B0-----:R-:W-:Y:S01]  /*0a60*/  HFMA2.MMA R16, -RZ, RZ, 1.625, 0 ;  /* 0x3e800000ff107435 */ /* 0x001fe200000001ff */
[----:B--2---:R-:W-:-:S06]  /*0a70*/  FADD R41, R41, 9.9999997473787516356e-06 ;  /* 0x3727c5ac29297421 */ /* 0x004fcc0000000000 */
[----:B------:R-:W0:Y:S01]  /*0a80*/  MUFU.SQRT R41, R41 ;  /* 0x0000002900297308 */ /* 0x000e220000002000 */
[----:B---3--:R-:W-:-:S07]  /*0a90*/  FADD R39, R39, 9.9999997473787516356e-06 ;  /* 0x3727c5ac27277421 */ /* 0x008fce0000000000 */
[----:B------:R-:W1:Y:S01]  /*0aa0*/  MUFU.SQRT R18, R39 ;  /* 0x0000002700127308 */ /* 0x000e620000002000 */
[----:B-----5:R-:W-:Y:S01]  /*0ab0*/  FADD R42, R42, 9.9999997473787516356e-06 ;  /* 0x3727c5ac2a2a7421 */ /* 0x020fe20000000000 */
[----:B0-----:R-:W-:Y:S01]  /*0ac0*/  FSETP.GT.AND P3, PT, R41, 8.50705917302346158658e+37, PT ;  /* 0x7e8000002900780b */ /* 0x001fe20003f64000 */
[----:B------:R-:W-:-:S05]  /*0ad0*/  FADD R40, R40, 9.9999997473787516356e-06 ;  /* 0x3727c5ac28287421 */ /* 0x000fca0000000000 */
[----:B------:R0:W2:Y:S01]  /*0ae0*/  MUFU.SQRT R19, R42 ;  /* 0x0000002a00137308 */ /* 0x0000a20000002000 */
[----:B------:R-:W-:-:S07]  /*0af0*/  FSETP.GEU.AND P6, PT, R41, 1.175494350822287508e-38, PT ;  /* 0x008000002900780b */ /* 0x000fce0003fce000 */
[----:B------:R-:W3:Y:S01]  /*0b00*/  MUFU.SQRT R40, R40 ;  /* 0x0000002800287308 */ /* 0x000ee20000002000 */
[----:B-1----:R-:W-:Y:S01]  /*0b10*/  FSETP.GT.AND P5, PT, R18, 8.50705917302346158658e+37, PT ;  /* 0x7e8000001200780b */ /* 0x002fe20003fa4000 */
[----:B------:R-:W-:Y:S01]  /*0b20*/  @P3 FMUL R41, R41, 0.25 ;  /* 0x3e80000029293820 */ /* 0x000fe20000400000 */
[----:B0-----:R-:W-:-:S03]  /*0b30*/  FSEL R42, R16, 1, P3 ;  /* 0x3f800000102a7808 */ /* 0x001fc60001800000 */
[----:B------:R-:W-:Y:S01]  /*0b40*/  @!P6 FMUL R41, R41, 16777216 ;  /* 0x4b8000002929e820 */ /* 0x000fe20000400000 */
[C---:B--2---:R-:W-:Y:S01]  /*0b50*/  FSETP.GT.AND P4, PT, R19.reuse, 8.50705917302346158658e+37, PT ;  /* 0x7e8000001300780b */ /* 0x044fe20003f84000 */
[----:B------:R-:W-:Y:S01]  /*0b60*/  @!P6 FMUL R42, R42, 16777216 ;  /* 0x4b8000002a2ae820 */ /* 0x000fe20000400000 */
[----:B------:R-:W-:Y:S02]  /*0b70*/  FSETP.GEU.AND P2, PT, R18, 1.175494350822287508e-38, PT ;  /* 0x008000001200780b */ /* 0x000fe40003f4e000 */
[----:B------:R-:W-:Y:S02]  /*0b80*/  FSEL R44, R16, 1, P5 ;  /* 0x3f800000102c7808 */ /* 0x000fe40002800000 */
[----:B---3--:R-:W-:Y:S01]  /*0b90*/  FSETP.GT.AND P6, PT, R40, 8.50705917302346158658e+37, PT ;  /* 0x7e8000002800780b */ /* 0x008fe20003fc4000 */
[----:B------:R-:W-:Y:S01]  /*0ba0*/  @P5 FMUL R18, R18, 0.25 ;  /* 0x3e80000012125820 */ /* 0x000fe20000400000 */
[C---:B------:R-:W-:Y:S02]  /*0bb0*/  FSETP.GEU.AND P3, PT, R19.reuse, 1.175494350822287508e-38, PT ;  /* 0x008000001300780b */ /* 0x040fe40003f6e000 */
[----:B------:R-:W-:Y:S01]  /*0bc0*/  FSETP.GEU.AND P5, PT, R40, 1.175494350822287508e-38, PT ;  /* 0x008000002800780b */ /* 0x000fe20003fae000 */
[----:B------:R-:W0:Y:S02]  /*0bd0*/  MUFU.RCP R41, R41 ;  /* 0x0000002900297308 */ /* 0x000e240000001000 */
[----:B------:R-:W-:-:S02]  /*0be0*/  @P4 FMUL R19, R19, 0.25 ;  /* 0x3e80000013134820 */ /* 0x000fc40000400000 */
[----:B------:R-:W-:-:S04]  /*0bf0*/  @!P2 FMUL R18, R18, 16777216 ;  /* 0x4b8000001212a820 */ /* 0x000fc80000400000 */
[----:B------:R-:W-:Y:S02]  /*0c00*/  @P6 FMUL R40, R40, 0.25 ;  /* 0x3e80000028286820 */ /* 0x000fe40000400000 */
[----:B------:R-:W-:Y:S02]  /*0c10*/  @!P3 FMUL R19, R19, 16777216 ;  /* 0x4b8000001313b820 */ /* 0x000fe40000400000 */
[----:B------:R-:W-:Y:S01]  /*0c20*/  @!P5 FMUL R40, R40, 16777216 ;  /* 0x4b8000002828d820 */ /* 0x000fe20000400000 */
[----:B------:R-:W-:Y:S01]  /*0c30*/  FADD R17, R37, 9.9999997473787516356e-06 ;  /* 0x3727c5ac25117421 */ /* 0x000fe20000000000 */
[----:B------:R4:W-:Y:S01]  /*0c40*/  MUFU.RCP R39, R18 ;  /* 0x0000001200277308 */ /* 0x0009e20000001000 */
[----:B0-----:R-:W-:-:S07]  /*0c50*/  FMUL R37, R41, R42 ;  /* 0x0000002a29257220 */ /* 0x001fce0000400000 */
[----:B------:R-:W0:Y:S01]  /*0c60*/  MUFU.SQRT R17, R17 ;  /* 0x0000001100117308 */ /* 0x000e220000002000 */
[----:B------:R-:W-:-:S07]  /*0c70*/  FSEL R45, R16, 1, P6 ;  /* 0x3f800000102d7808 */ /* 0x000fce0003000000 */
[----:B------:R-:W1:Y:S01]  /*0c80*/  MUFU.RCP R19, R19 ;  /* 0x0000001300137308 */ /* 0x000e620000001000 */
[----:B----4-:R-:W-:-:S07]  /*0c90*/  FADD R18, R38, 9.9999997473787516356e-06 ;  /* 0x3727c5ac26127421 */ /* 0x010fce0000000000 */
[----:B------:R-:W2:Y:S01]  /*0ca0*/  MUFU.RCP R40, R40 ;  /* 0x0000002800287308 */ /* 0x000ea20000001000 */
[----:B------:R-:W-:Y:S01]  /*0cb0*/  FSEL R42, R16, 1, P4 ;  /* 0x3f800000102a7808 */ /* 0x000fe20002000000 */
[----:B------:R-:W-:-:S06]  /*0cc0*/  @!P5 FMUL R45, R45, 16777216 ;  /* 0x4b8000002d2dd820 */ /* 0x000fcc0000400000 */
[----:B------:R-:W3:Y:S01]  /*0cd0*/  MUFU.SQRT R18, R18 ;  /* 0x0000001200127308 */ /* 0x000ee20000002000 */
[----:B------:R-:W-:Y:S01]  /*0ce0*/  @!P3 FMUL R42, R42, 16777216 ;  /* 0x4b8000002a2ab820 */ /* 0x000fe20000400000 */
[----:B------:R-:W-:Y:S01]  /*0cf0*/  FADD R43, R43, 9.9999997473787516356e-06 ;  /* 0x3727c5ac2b2b7421 */ /* 0x000fe20000000000 */
[----:B------:R-:W-:Y:S01]  /*0d00*/  FADD R41, R36, 9.9999997473787516356e-06 ;  /* 0x3727c5ac24297421 */ /* 0x000fe20000000000 */
[----:B0-----:R-:W-:Y:S01]  /*0d10*/  FSETP.GT.AND P3, PT, R17, 8.50705917302346158658e+37, PT ;  /* 0x7e8000001100780b */ /* 0x001fe20003f64000 */
[----:B-1----:R-:W-:Y:S01]  /*0d20*/  FMUL R38, R19, R42 ;  /* 0x0000002a13267220 */ /* 0x002fe20000400000 */
[----:B--2---:R-:W-:Y:S02]  /*0d30*/  FMUL R36, R40, R45 ;  /* 0x0000002d28247220 */ /* 0x004fe40000400000 */
[----:B------:R-:W0:Y:S01]  /*0d40*/  MUFU.SQRT R19, R43 ;  /* 0x0000002b00137308 */ /* 0x000e220000002000 */
[----:B------:R-:W-:Y:S02]  /*0d50*/  FSETP.GEU.AND P6, PT, R17, 1.175494350822287508e-38, PT ;  /* 0x008000001100780b */ /* 0x000fe40003fce000 */
[----:B------:R-:W-:-:S05]  /*0d60*/  MOV R26, RZ ;  /* 0x000000ff001a7202 */ /* 0x000fca0000000f00 */
[----:B------:R-:W1:Y:S01]  /*0d70*/  MUFU.SQRT R45, R41 ;  /* 0x00000029002d7308 */ /* 0x000e620000002000 */
[----:B---3--:R-:W-:Y:S01]  /*0d80*/  FSETP.GT.AND P5, PT, R18, 8.50705917302346158658e+37, PT ;  /* 0x7e8000001200780b */ /* 0x008fe20003fa4000 */
[----:B------:R2:W3:Y:S01]  /*0d90*/  @!P1 LDG.E.EL R26, desc[UR4][R28.64] ;  /* 0x000000041c1a9981 */ /* 0x0004e2000c2e1900 */
[----:B------:R-:W-:Y:S01]  /*0da0*/  FSEL R40, R16, 1, P3 ;  /* 0x3f80000010287808 */ /* 0x000fe20001800000 */
[----:B------:R-:W-:Y:S01]  /*0db0*/  @P3 FMUL R17, R17, 0.25 ;  /* 0x3e80000011113820 */ /* 0x000fe20000400000 */
[----:B------:R-:W-:Y:S01]  /*0dc0*/  @!P2 FMUL R44, R44, 16777216 ;  /* 0x4b8000002c2ca820 */ /* 0x000fe20000400000 */
[----:B0-----:R-:W-:Y:S02]  /*0dd0*/  FSETP.GT.AND P4, PT, R19, 8.50705917302346158658e+37, PT ;  /* 0x7e8000001300780b */ /* 0x001fe40003f84000 */
[----:B------:R-:W-:Y:S01]  /*0de0*/  @!P6 FMUL R17, R17, 16777216 ;  /* 0x4b8000001111e820 */ /* 0x000fe20000400000 */
[----:B------:R-:W-:Y:S01]  /*0df0*/  @!P6 FMUL R40, R40, 16777216 ;  /* 0x4b8000002828e820 */ /* 0x000fe20000400000 */
[----:B--2---:R-:W0:Y:S01]  /*0e00*/  LDC.64 R28, c[0x0][0x210] ;  /* 0x00008400ff1c7b82 */ /* 0x004e220000000a00 */
[----:B------:R-:W-:-:S02]  /*0e10*/  FSETP.GEU.AND P2, PT, R18, 1.175494350822287508e-38, PT ;  /* 0x008000001200780b */ /* 0x000fc40003f4e000 */
[----:B-1----:R-:W-:Y:S01]  /*0e20*/  FSETP.GT.AND P6, PT, R45, 8.50705917302346158658e+37, PT ;  /* 0x7e8000002d00780b */ /* 0x002fe20003fc4000 */
[----:B------:R-:W-:Y:S01]  /*0e30*/  @P5 FMUL R18, R18, 0.25 ;  /* 0x3e80000012125820 */ /* 0x000fe20000400000 */
[----:B------:R-:W-:Y:S02]  /*0e40*/  FSEL R41, R16, 1, P5 ;  /* 0x3f80000010297808 */ /* 0x000fe40002800000 */
[----:B------:R-:W-:Y:S02]  /*0e50*/  FSETP.GEU.AND P3, PT, R19, 1.175494350822287508e-38, PT ;  /* 0x008000001300780b */ /* 0x000fe40003f6e000 */
[----:B------:R-:W-:Y:S01]  /*0e60*/  FSETP.GEU.AND P5, PT, R45, 1.175494350822287508e-38, PT ;  /* 0x008000002d00780b */ /* 0x000fe20003fae000 */
[----:B------:R-:W1:Y:S01]  /*0e70*/  MUFU.RCP R17, R17 ;  /* 0x0000001100117308 */ /* 0x000e620000001000 */
[----:B------:R-:W-:-:S03]  /*0e80*/  @P4 FMUL R19, R19, 0.25 ;  /* 0x3e80000013134820 */ /* 0x000fc60000400000 */
[----:B------:R-:W-:Y:S02]  /*0e90*/  @!P2 FMUL R18, R18, 16777216 ;  /* 0x4b8000001212a820 */ /* 0x000fe40000400000 */
[----:B------:R-:W-:Y:S01]  /*0ea0*/  @P6 FMUL R45, R45, 0.25 ;  /* 0x3e8000002d2d6820 */ /* 0x000fe20000400000 */
[----:B------:R-:W-:Y:S02]  /*0eb0*/  CS2R R12, SRZ ;  /* 0x00000000000c7805 */ /* 0x000fe4000001ff00 */
[----:B------:R-:W-:Y:S01]  /*0ec0*/  CS2R R14, SRZ ;  /* 0x00000000000e7805 */ /* 0x000fe2000001ff00 */
[----:B------:R-:W-:Y:S02]  /*0ed0*/  @!P3 FMUL R19, R19, 16777216 ;  /* 0x4b8000001313b820 */ /* 0x000fe40000400000 */
[----:B------:R-:W-:Y:S01]  /*0ee0*/  @!P5 FMUL R45, R45, 16777216 ;  /* 0x4b8000002d2dd820 */ /* 0x000fe20000400000 */
[----:B------:R-:W2:Y:S01]  /*0ef0*/  MUFU.RCP R18, R18 ;  /* 0x0000001200127308 */ /* 0x000ea20000001000 */
[----:B0-----:R-:W-:-:S04]  /*0f00*/  IMAD.WIDE R28, R0, 0x4, R28 ;  /* 0x00000004001c7825 */ /* 0x001fc800078e021c */
[----:B-1----:R-:W-:Y:S01]  /*0f10*/  FMUL R40, R17, R40 ;  /* 0x0000002811287220 */ /* 0x002fe20000400000 */
[C---:B------:R-:W-:Y:S01]  /*0f20*/  FSEL R17, R16.reuse, 1, P4 ;  /* 0x3f80000010117808 */ /* 0x040fe20002000000 */
[----:B------:R-:W4:Y:S01]  /*0f30*/  @!P1 LDG.E.128 R12, desc[UR4][R28.64] ;  /* 0x000000041c0c9981 */ /* 0x000f22000c1e1d00 */
[----:B------:R0:W1:Y:S01]  /*0f40*/  MUFU.RCP R42, R19 ;  /* 0x00000013002a7308 */ /* 0x0000620000001000 */
[----:B------:R-:W-:-:S07]  /*0f50*/  FSEL R16, R16, 1, P6 ;  /* 0x3f80000010107808 */ /* 0x000fce0003000000 */
[----:B------:R-:W5:Y:S01]  /*0f60*/  MUFU.RCP R43, R45 ;  /* 0x0000002d002b7308 */ /* 0x000f620000001000 */
[----:B------:R-:W-:Y:S01]  /*0f70*/  @!P2 FMUL R41, R41, 16777216 ;  /* 0x4b8000002929a820 */ /* 0x000fe20000400000 */
[----:B------:R-:W-:Y:S01]  /*0f80*/  @!P3 FMUL R17, R17, 16777216 ;  /* 0x4b8000001111b820 */ /* 0x000fe20000400000 */
[----:B------:R-:W-:Y:S02]  /*0f90*/  @!P5 FMUL R16, R16, 16777216 ;  /* 0x4b8000001010d820 */ /* 0x000fe40000400000 */
[----:B--2---:R-:W-:Y:S01]  /*0fa0*/  FMUL R41, R18, R41 ;  /* 0x0000002912297220 */ /* 0x004fe20000400000 */
[----:B0-----:R-:W-:Y:S01]  /*0fb0*/  CS2R R18, SRZ ;  /* 0x0000000000127805 */ /* 0x001fe2000001ff00 */
[----:B-1----:R-:W-:Y:S01]  /*0fc0*/  FMUL R42, R42, R17 ;  /* 0x000000112a2a7220 */ /* 0x002fe20000400000 */
[----:B-----5:R-:W-:Y:S01]  /*0fd0*/  FMUL R43, R43, R16 ;  /* 0x000000102b2b7220 */ /* 0x020fe20000400000 */
[----:B------:R-:W-:-:S06]  /*0fe0*/  CS2R R16, SRZ ;  /* 0x0000000000107805 */ /* 0x000fcc000001ff00 */
[----:B------:R-:W2:Y:S01]  /*0ff0*/  @!P0 LDG.E.128 R16, desc[UR4][R28.64+0x800] ;  /* 0x000800041c108981 */ /* 0x000ea2000c1e1d00 */
[----:B------:R-:W-:Y:S01]  /*1000*/  FMUL R39, R39, R44 ;  /* 0x0000002c27277220 */ /* 0x000fe20000400000 */
[----:B----4-:R-:W-:Y:S01]  /*1010*/  FADD R44, -R33, R12 ;  /* 0x0000000c212c7221 */ /* 0x010fe20000000100 */
[----:B------:R-:W-:Y:S02]  /*1020*/  FADD R2, -R2, R13 ;  /* 0x0000000d02027221 */ /* 0x000fe40000000100 */
[----:B------:R-:W0:Y:S01]  /*1030*/  LDC.64 R12, c[0x0][0x238] ;  /* 0x00008e00ff0c7b82 */ /* 0x000e220000000a00 */
[----:B------:R-:W-:Y:S01]  /*1040*/  FADD R3, -R3, R14 ;  /* 0x0000000e03037221 */ /* 0x000fe20000000100 */
[----:B------:R-:W-:Y:S01]  /*1050*/  FADD R15, -R4, R15 ;  /* 0x0000000f040f7221 */ /* 0x000fe20000000100 */
[----:B------:R-:W-:Y:S01]  /*1060*/  FMUL R37, R37, R44 ;  /* 0x0000002c25257220 */ /* 0x000fe20000400000 */
[----:B------:R-:W-:Y:S01]  /*1070*/  FMUL R2, R39, R2 ;  /* 0x0000000227027220 */ /* 0x000fe20000400000 */
[----:B------:R-:W-:Y:S01]  /*1080*/  FMUL R3, R38, R3 ;  /* 0x0000000326037220 */ /* 0x000fe20000400000 */
[----:B------:R-:W-:Y:S01]  /*1090*/  FMUL R36, R36, R15 ;  /* 0x0000000f24247220 */ /* 0x000fe20000400000 */
[----:B---3--:R-:W-:Y:S01]  /*10a0*/  FFMA R9, R37, R9, R26 ;  /* 0x0000000925097223 */ /* 0x008fe2000000001a */
[----:B------:R-:W-:Y:S01]  /*10b0*/  FFMA R10, R2, R10, R25 ;  /* 0x0000000a020a7223 */ /* 0x000fe20000000019 */
[----:B------:R-:W-:Y:S01]  /*10c0*/  FFMA R30, R3, R11, R30 ;  /* 0x0000000b031e7223 */ /* 0x000fe2000000001e */
[----:B------:R-:W-:-:S02]  /*10d0*/  FFMA R20, R36, R20, R27 ;  /* 0x0000001424147223 */ /* 0x000fc4000000001b */
[C---:B------:R-:W-:Y:S02]  /*10e0*/  FSETP.GEU.AND P5, PT, R9.reuse, RZ, PT ;  /* 0x000000ff0900720b */ /* 0x040fe40003fae000 */
[----:B------:R-:W-:Y:S02]  /*10f0*/  FSETP.GEU.AND P3, PT, R30, RZ, PT ;  /* 0x000000ff1e00720b */ /* 0x000fe40003f6e000 */
[----:B------:R-:W-:Y:S02]  /*1100*/  FSETP.GEU.AND P2, PT, R20, RZ, PT ;  /* 0x000000ff1400720b */ /* 0x000fe40003f4e000 */
[----:B------:R-:W-:Y:S02]  /*1110*/  FSETP.GEU.AND P4, PT, R10, RZ, PT ;  /* 0x000000ff0a00720b */ /* 0x000fe40003f8e000 */
[----:B------:R-:W-:Y:S01]  /*1120*/  SEL R4, R9, RZ, P5 ;  /* 0x000000ff09047207 */ /* 0x000fe20002800000 */
[----:B--2---:R-:W-:Y:S01]  /*1130*/  FADD R8, -R8, R19 ;  /* 0x0000001308087221 */ /* 0x004fe20000000100 */
[----:B------:R-:W-:Y:S01]  /*1140*/  FADD R7, -R7, R18 ;  /* 0x0000001207077221 */ /* 0x000fe20000000100 */
[----:B------:R-:W-:Y:S01]  /*1150*/  FADD R6, -R6, R17 ;  /* 0x0000001106067221 */ /* 0x000fe20000000100 */
[----:B------:R-:W-:Y:S01]  /*1160*/  FADD R5, -R5, R16 ;  /* 0x0000001005057221 */ /* 0x000fe20000000100 */
[----:B------:R-:W-:Y:S01]  /*1170*/  FMUL R8, R43, R8 ;  /* 0x000000082b087220 */ /* 0x000fe20000400000 */
[----:B------:R-:W-:Y:S01]  /*1180*/  FMUL R3, R42, R7 ;  /* 0x000000072a037220 */ /* 0x000fe20000400000 */
[----:B------:R-:W-:Y:S01]  /*1190*/  FMUL R2, R41, R6 ;  /* 0x0000000629027220 */ /* 0x000fe20000400000 */
[----:B------:R-:W-:Y:S01]  /*11a0*/  FMUL R11, R40, R5 ;  /* 0x00000005280b7220 */ /* 0x000fe20000400000 */
[----:B0-----:R-:W-:Y:S01]  /*11b0*/  IMAD.WIDE R12, R0, 0x4, R12 ;  /* 0x00000004000c7825 */ /* 0x001fe200078e020c */
[----:B------:R-:W-:-:S03]  /*11c0*/  SEL R7, R20, RZ, P2 ;  /* 0x000000ff14077207 */ /* 0x000fc60001000000 */
[----:B------:R-:W-:Y:S01]  /*11d0*/  FFMA R8, R8, R24, R35 ;  /* 0x0000001808087223 */ /* 0x000fe20000000023 */
[----:B------:R-:W-:Y:S01]  /*11e0*/  SEL R6, R30, RZ, P3 ;  /* 0x000000ff1e067207 */ /* 0x000fe20001800000 */
[----:B------:R-:W-:Y:S01]  /*11f0*/  FFMA R3, R3, R23, R34 ;  /* 0x0000001703037223 */ /* 0x000fe20000000022 */
[----:B------:R-:W-:Y:S01]  /*1200*/  SEL R5, R10, RZ, P4 ;  /* 0x000000ff0a057207 */ /* 0x000fe20002000000 */
[----:B------:R-:W-:Y:S01]  /*1210*/  FFMA R2, R2, R22, R31 ;  /* 0x0000001602027223 */ /* 0x000fe2000000001f */
[----:B------:R-:W-:Y:S02]  /*1220*/  FFMA R11, R11, R21, R32 ;  /* 0x000000150b0b7223 */ /* 0x000fe40000000020 */
[----:B------:R-:W-:Y:S01]  /*1230*/  FSETP.GEU.AND P2, PT, R3, RZ, PT ;  /* 0x000000ff0300720b */ /* 0x000fe20003f4e000 */
[----:B------:R0:W-:Y:S01]  /*1240*/  @!P1 STG.E.128 desc[UR4][R12.64], R4 ;  /* 0x000000040c009986 */ /* 0x0001e2000c101d04 */
[----:B------:R-:W-:Y:S02]  /*1250*/  FSETP.GEU.AND P1, PT, R8, RZ, PT ;  /* 0x000000ff0800720b */ /* 0x000fe40003f2e000 */
[----:B------:R-:W-:-:S02]  /*1260*/  FSETP.GEU.AND P3, PT, R2, RZ, PT ;  /* 0x000000ff0200720b */ /* 0x000fc40003f6e000 */
[----:B------:R-:W-:Y:S02]  /*1270*/  FSETP.GEU.AND P4, PT, R11, RZ, PT ;  /* 0x000000ff0b00720b */ /* 0x000fe40003f8e000 */
[----:B------:R-:W-:Y:S02]  /*1280*/  SEL R19, R8, RZ, P1 ;  /* 0x000000ff08137207 */ /* 0x000fe40000800000 */
[----:B------:R-:W-:Y:S02]  /*1290*/  SEL R18, R3, RZ, P2 ;  /* 0x000000ff03127207 */ /* 0x000fe40001000000 */
[----:B------:R-:W-:Y:S02]  /*12a0*/  SEL R17, R2, RZ, P3 ;  /* 0x000000ff02117207 */ /* 0x000fe40001800000 */
[----:B------:R-:W-:Y:S01]  /*12b0*/  SEL R16, R11, RZ, P4 ;  /* 0x000000ff0b107207 */ /* 0x000fe20002000000 */
[----:B0-----:R-:W-:Y:S06]  /*12c0*/  @P0 EXIT ;  /* 0x000000000000094d */ /* 0x001fec0003800000 */
[----:B------:R-:W-:Y:S01]  /*12d0*/  STG.E.128 desc[UR4][R12.64+0x800], R16 ;  /* 0x000800100c007986 */ /* 0x000fe2000c101d04 */
[----:B------:R-:W-:Y:S05]  /*12e0*/  EXIT ;  /* 0x000000000000794d */ /* 0x000fea0003800000 */
.L_x_0:
[----:B------:R-:W-:-:S00]  /*12f0*/  BRA `(.L_x_0) ;  /* 0xfffffffc00fc7947 */ /* 0x000fc0000383ffff */
[----:B------:R-:W-:-:S00]  /*1300*/  NOP ;  /* 0x0000000000007918 */ /* 0x000fc00000000000 */
[----:B------:R-:W-:-:S00]  /*1310*/  NOP ;  /* 0x0000000000007918 */ /* 0x000fc00000000000 */
[----:B------:R-:W-:-:S00]  /*1320*/  NOP ;  /* 0x0000000000007918 */ /* 0x000fc00000000000 */
[----:B------:R-:W-:-:S00]  /*1330*/  NOP ;  /* 0x0000000000007918 */ /* 0x000fc00000000000 */
[----:B------:R-:W-:-:S00]  /*1340*/  NOP ;  /* 0x0000000000007918 */ /* 0x000fc00000000000 */
[----:B------:R-:W-:-:S00]  /*1350*/  NOP ;  /* 0x0000000000007918 */ /* 0x000fc00000000000 */
[----:B------:R-:W-:-:S00]  /*1360*/  NOP ;  /* 0x0000000000007918 */ /* 0x000fc00000000000 */
[----:B------:R-:W-:-:S00]  /*1370*/  NOP ;  /* 0x0000000000007918 */ /* 0x000fc00000000000 */
.L_x_1:


//--------------------- .nv.global.init           --------------------------
	.section	.nv.global.init,"aw",@progbits
.nv.global.init:
	.type		_$_str,@object
	.size		_$_str,(_$_str_$_2 - _$_str)
_$_str:
        /*0000*/ 	.byte	0x5f, 0x5f, 0x43, 0x55, 0x44, 0x41, 0x5f, 0x46, 0x54, 0x5a, 0x00
	.type		_$_str_$_2,@object
	.size		_$_str_$_2,(.L_1 - _$_str_$_2)
_$_str_$_2:
        /*000b*/ 	.byte	0x5f, 0x5f, 0x43, 0x55, 0x44, 0x41, 0x5f, 0x50, 0x52, 0x45, 0x43, 0x5f, 0x53, 0x51, 0x52, 0x54
        /*001b*/ 	.byte	0x00
.L_1:


//--------------------- .nv.constant0.triton_poi_fused__native_batch_norm_legit_no_training_relu_14 --------------------------
	.section	.nv.constant0.triton_poi_fused__native_batch_norm_legit_no_training_relu_14,"a",@progbits
	.sectionflags	@""
	.align	4
.nv.constant0.triton_poi_fused__native_batch_norm_legit_no_training_relu_14:
	.zero		580
